	.headerflags	@"EF_CUDA_TEXMODE_UNIFIED EF_CUDA_64BIT_ADDRESS EF_CUDA_ACCELERATORS EF_CUDA_SM90 EF_CUDA_VIRTUAL_SM(EF_CUDA_SM90)"
	.elftype	@"ET_EXEC"


//--------------------- .nv.info                  --------------------------
	.section	.nv.info,"",@"SHT_CUDA_INFO"
	.align	4


	//----- nvinfo : EIATTR_REGCOUNT
	.align		4
        /*0000*/ 	.byte	0x04, 0x2f
        /*0002*/ 	.short	(.L_1 - .L_0)
	.align		4
.L_0:
        /*0004*/ 	.word	index@(triton_poi_fused_convolution_relu_threshold_backward_21)
        /*0008*/ 	.word	0x00000016


	//----- nvinfo : EIATTR_MIN_STACK_SIZE
	.align		4
.L_1:
        /*000c*/ 	.byte	0x04, 0x12
        /*000e*/ 	.short	(.L_3 - .L_2)
	.align		4
.L_2:
        /*0010*/ 	.word	index@(triton_poi_fused_convolution_relu_threshold_backward_21)
        /*0014*/ 	.word	0x00000000


	//----- nvinfo : EIATTR_FRAME_SIZE
	.align		4
.L_3:
        /*0018*/ 	.byte	0x04, 0x11
        /*001a*/ 	.short	(.L_5 - .L_4)
	.align		4
.L_4:
        /*001c*/ 	.word	index@(triton_poi_fused_convolution_relu_threshold_backward_21)
        /*0020*/ 	.word	0x00000000


	//----- nvinfo : EIATTR_MIN_STACK_SIZE
	.align		4
.L_5:
        /*0024*/ 	.byte	0x04, 0x12
        /*0026*/ 	.short	(.L_7 - .L_6)
	.align		4
.L_6:
        /*0028*/ 	.word	index@(triton_poi_fused_convolution_relu_threshold_backward_21)
        /*002c*/ 	.word	0x00000000
.L_7:


//--------------------- .nv.info.triton_poi_fused_convolution_relu_threshold_backward_21 --------------------------
	.section	.nv.info.triton_poi_fused_convolution_relu_threshold_backward_21,"",@"SHT_CUDA_INFO"
	.sectionflags	@""
	.align	4


	//----- nvinfo : EIATTR_CUDA_API_VERSION
	.align		4
        /*0000*/ 	.byte	0x04, 0x37
        /*0002*/ 	.short	(.L_9 - .L_8)
.L_8:
        /*0004*/ 	.word	0x0000007c


	//----- nvinfo : EIATTR_KPARAM_INFO
	.align		4
.L_9:
        /*0008*/ 	.byte	0x04, 0x17
        /*000a*/ 	.short	(.L_11 - .L_10)
.L_10:
        /*000c*/ 	.word	0x00000000
        /*0010*/ 	.short	0x0005
        /*0012*/ 	.short	0x0024
        /*0014*/ 	.byte	0x00, 0xf0, 0x11, 0x00


	//----- nvinfo : EIATTR_KPARAM_INFO
	.align		4
.L_11:
        /*0018*/ 	.byte	0x04, 0x17
        /*001a*/ 	.short	(.L_13 - .L_12)
.L_12:
        /*001c*/ 	.word	0x00000000
        /*0020*/ 	.short	0x0004
        /*0022*/ 	.short	0x0020
        /*0024*/ 	.byte	0x00, 0xf0, 0x11, 0x00


	//----- nvinfo : EIATTR_KPARAM_INFO
	.align		4
.L_13:
        /*0028*/ 	.byte	0x04, 0x17
        /*002a*/ 	.short	(.L_15 - .L_14)
.L_14:
        /*002c*/ 	.word	0x00000000
        /*0030*/ 	.short	0x0003
        /*0032*/ 	.short	0x0018
        /*0034*/ 	.byte	0x00, 0xf4, 0x21, 0x00


	//----- nvinfo : EIATTR_KPARAM_INFO
	.align		4
.L_15:
        /*0038*/ 	.byte	0x04, 0x17
        /*003a*/ 	.short	(.L_17 - .L_16)
.L_16:
        /*003c*/ 	.word	0x00000000
        /*0040*/ 	.short	0x0002
        /*0042*/ 	.short	0x0010
        /*0044*/ 	.byte	0x00, 0xf4, 0x21, 0x00


	//----- nvinfo : EIATTR_KPARAM_INFO
	.align		4
.L_17:
        /*0048*/ 	.byte	0x04, 0x17
        /*004a*/ 	.short	(.L_19 - .L_18)
.L_18:
        /*004c*/ 	.word	0x00000000
        /*0050*/ 	.short	0x0001
        /*0052*/ 	.short	0x0008
        /*0054*/ 	.byte	0x00, 0xf4, 0x21, 0x00


	//----- nvinfo : EIATTR_KPARAM_INFO
	.align		4
.L_19:
        /*0058*/ 	.byte	0x04, 0x17
        /*005a*/ 	.short	(.L_21 - .L_20)
.L_20:
        /*005c*/ 	.word	0x00000000
        /*0060*/ 	.short	0x0000
        /*0062*/ 	.short	0x0000
        /*0064*/ 	.byte	0x00, 0xf4, 0x21, 0x00


	//----- nvinfo : EIATTR_SPARSE_MMA_MASK
	.align		4
.L_21:
        /*0068*/ 	.byte	0x03, 0x50
        /*006a*/ 	.short	0x0000


	//----- nvinfo : EIATTR_MAXREG_COUNT
	.align		4
        /*006c*/ 	.byte	0x03, 0x1b
        /*006e*/ 	.short	0x00ff


	//----- nvinfo : EIATTR_EXIT_INSTR_OFFSETS
	.align		4
        /*0070*/ 	.byte	0x04, 0x1c
        /*0072*/ 	.short	(.L_23 - .L_22)


	//   ....[0]....
.L_22:
        /*0074*/ 	.word	0x000005b0


	//   ....[1]....
        /*0078*/ 	.word	0x000005d0


	//----- nvinfo : EIATTR_REQNTID
	.align		4
.L_23:
        /*007c*/ 	.byte	0x04, 0x10
        /*007e*/ 	.short	(.L_25 - .L_24)
.L_24:
        /*0080*/ 	.word	0x00000080
        /*0084*/ 	.word	0x00000001
        /*0088*/ 	.word	0x00000001


	//----- nvinfo : EIATTR_CBANK_PARAM_SIZE
	.align		4
.L_25:
        /*008c*/ 	.byte	0x03, 0x19
        /*008e*/ 	.short	0x0028


	//----- nvinfo : EIATTR_PARAM_CBANK
	.align		4
        /*0090*/ 	.byte	0x04, 0x0a
        /*0092*/ 	.short	(.L_27 - .L_26)
	.align		4
.L_26:
        /*0094*/ 	.word	index@(.nv.constant0.triton_poi_fused_convolution_relu_threshold_backward_21)
        /*0098*/ 	.short	0x0210
        /*009a*/ 	.short	0x0028


	//----- nvinfo : EIATTR_SW_WAR
	.align		4
.L_27:
        /*009c*/ 	.byte	0x04, 0x36
        /*009e*/ 	.short	(.L_29 - .L_28)
.L_28:
        /*00a0*/ 	.word	0x00000008
.L_29:


//--------------------- .nv.callgraph             --------------------------
	.section	.nv.callgraph,"",@"SHT_CUDA_CALLGRAPH"
	.align	4
	.sectionentsize	8
	.align		4
        /*0000*/ 	.word	0x00000000
	.align		4
        /*0004*/ 	.word	0xffffffff
	.align		4
        /*0008*/ 	.word	0x00000000
	.align		4
        /*000c*/ 	.word	0xfffffffe
	.align		4
        /*0010*/ 	.word	0x00000000
	.align		4
        /*0014*/ 	.word	0xfffffffd
	.align		4
        /*0018*/ 	.word	0x00000000
	.align		4
        /*001c*/ 	.word	0xfffffffc


//--------------------- .text.triton_poi_fused_convolution_relu_threshold_backward_21 --------------------------
	.section	.text.triton_poi_fused_convolution_relu_threshold_backward_21,"ax",@progbits
	.sectionflags	@"SHF_BARRIERS=1"
	.align	128
        .global         triton_poi_fused_convolution_relu_threshold_backward_21
        .type           triton_poi_fused_convolution_relu_threshold_backward_21,@function
        .size           triton_poi_fused_convolution_relu_threshold_backward_21,(.L_x_1 - triton_poi_fused_convolution_relu_threshold_backward_21)
        .other          triton_poi_fused_convolution_relu_threshold_backward_21,@"STO_CUDA_ENTRY STV_DEFAULT"
triton_poi_fused_convolution_relu_threshold_backward_21:
.text.triton_poi_fused_convolution_relu_threshold_backward_21:
[----:B------:R-:W0:Y:S02]  /*0000*/  LDC R1, c[0x0][0x28] ;  /* 0x00000a00ff017b82 */ /* 0x000e240000000800 */
[----:B------:R-:W1:Y:S01]  /*0010*/  S2R R13, SR_TID.X ;  /* 0x00000000000d7919 */ /* 0x000e620000002100 */
[----:B------:R-:W2:Y:S01]  /*0020*/  LDC.64 R4, c[0x0][0x218] ;  /* 0x00008600ff047b82 */ /* 0x000ea20000000a00 */
[----:B------:R-:W-:Y:S01]  /*0030*/  ULDC.64 UR6, c[0x0][0x208] ;  /* 0x0000820000067ab9 */ /* 0x000fe20000000a00 */
[----:B------:R-:W3:Y:S01]  /*0040*/  S2R R0, SR_CTAID.Y ;  /* 0x0000000000007919 */ /* 0x000ee20000002600 */
[----:B------:R-:W4:Y:S05]  /*0050*/  S2R R3, SR_CTAID.X ;  /* 0x0000000000037919 */ /* 0x000f2a0000002500 */
[----:B------:R-:W5:Y:S01]  /*0060*/  LDC.64 R8, c[0x0][0x210] ;  /* 0x00008400ff087b82 */ /* 0x000f620000000a00 */
[----:B-1----:R-:W-:-:S02]  /*0070*/  IMAD.SHL.U32 R15, R13, 0x4, RZ ;  /* 0x000000040d0f7824 */ /* 0x002fc400078e00ff */
[----:B---3--:R-:W-:Y:S01]  /*0080*/  IMAD.SHL.U32 R2, R0, 0x200, RZ ;  /* 0x0000020000027824 */ /* 0x008fe200078e00ff */
[----:B------:R-:W-:Y:S02]  /*0090*/  SHF.R.S32.HI R7, RZ, 0x16, R0 ;  /* 0x00000016ff077819 */ /* 0x000fe40000011400 */
[----:B------:R-:W-:Y:S02]  /*00a0*/  LOP3.LUT R15, R15, 0x1fc, RZ, 0xc0, !PT ;  /* 0x000001fc0f0f7812 */ /* 0x000fe400078ec0ff */
[----:B------:R-:W-:Y:S02]  /*00b0*/  SGXT R7, R7, 0x1 ;  /* 0x000000010707781a */ /* 0x000fe40000000200 */
[----:B------:R-:W-:Y:S02]  /*00c0*/  LOP3.LUT R0, R2, R15, RZ, 0xfc, !PT ;  /* 0x0000000f02007212 */ /* 0x000fe400078efcff */
[----:B----4-:R-:W-:Y:S02]  /*00d0*/  ISETP.GE.AND P0, PT, R3, 0x10, PT ;  /* 0x000000100300780c */ /* 0x010fe40003f06270 */
[----:B------:R-:W-:-:S04]  /*00e0*/  LEA.HI R7, R7, R0, RZ, 0xa ;  /* 0x0000000007077211 */ /* 0x000fc800078f50ff */
[C---:B------:R-:W-:Y:S01]  /*00f0*/  LOP3.LUT R11, R7.reuse, 0xfffffc00, RZ, 0xc0, !PT ;  /* 0xfffffc00070b7812 */ /* 0x040fe200078ec0ff */
[----:B------:R-:W-:-:S04]  /*0100*/  IMAD.SHL.U32 R7, R7, 0x10, RZ ;  /* 0x0000001007077824 */ /* 0x000fc800078e00ff */
[----:B------:R-:W-:Y:S01]  /*0110*/  IMAD.IADD R11, R0, 0x1, -R11 ;  /* 0x00000001000b7824 */ /* 0x000fe200078e0a0b */
[----:B------:R-:W-:-:S03]  /*0120*/  LOP3.LUT R7, R7, 0xffffc000, RZ, 0xc0, !PT ;  /* 0xffffc00007077812 */ /* 0x000fc600078ec0ff */
[----:B------:R-:W-:Y:S02]  /*0130*/  IMAD R0, R3, 0x400, R11 ;  /* 0x0000040003007824 */ /* 0x000fe400078e020b */
[----:B--2---:R-:W-:Y:S01]  /*0140*/  IMAD.WIDE R10, R11, 0x4, R4 ;  /* 0x000000040b0a7825 */ /* 0x004fe200078e0204 */
[----:B------:R-:W-:-:S03]  /*0150*/  CS2R R4, SRZ ;  /* 0x0000000000047805 */ /* 0x000fc6000001ff00 */
[----:B------:R-:W-:Y:S01]  /*0160*/  IMAD.IADD R0, R0, 0x1, R7 ;  /* 0x0000000100007824 */ /* 0x000fe200078e0207 */
[----:B------:R-:W-:-:S03]  /*0170*/  CS2R R6, SRZ ;  /* 0x0000000000067805 */ /* 0x000fc6000001ff00 */
[----:B-----5:R-:W-:Y:S02]  /*0180*/  IMAD.WIDE R16, R0, 0x4, R8 ;  /* 0x0000000400107825 */ /* 0x020fe400078e0208 */
[----:B------:R-:W2:Y:S04]  /*0190*/  LDG.E.EL.128 R8, desc[UR6][R10.64] ;  /* 0x000000060a087981 */ /* 0x000ea8000c2e1d00 */
[----:B------:R-:W2:Y:S01]  /*01a0*/  @!P0 LDG.E.EL.128 R4, desc[UR6][R16.64] ;  /* 0x0000000610048981 */ /* 0x000ea2000c2e1d00 */
[----:B------:R-:W1:Y:S01]  /*01b0*/  S2UR UR5, SR_CgaCtaId ;  /* 0x00000000000579c3 */ /* 0x000e620000008800 */
[----:B------:R-:W-:Y:S02]  /*01c0*/  UMOV UR4, 0x400 ;  /* 0x0000040000047882 */ /* 0x000fe40000000000 */
[----:B-1----:R-:W-:-:S06]  /*01d0*/  UPRMT UR4, UR5, 0x654, UR4 ;  /* 0x0000065405047896 */ /* 0x002fcc0008000004 */
[----:B------:R-:W-:Y:S02]  /*01e0*/  LEA R15, R15, UR4, 0x3 ;  /* 0x000000040f0f7c11 */ /* 0x000fe4000f8e18ff */
[----:B--2---:R-:W-:Y:S01]  /*01f0*/  FSETP.GEU.AND P3, PT, R6, -R10, PT ;  /* 0x8000000a0600720b */ /* 0x004fe20003f6e000 */
[----:B------:R-:W-:Y:S01]  /*0200*/  FADD R6, R10, R6 ;  /* 0x000000060a067221 */ /* 0x000fe20000000000 */
[----:B------:R-:W-:Y:S01]  /*0210*/  FSETP.GEU.AND P1, PT, R4, -R8, PT ;  /* 0x800000080400720b */ /* 0x000fe20003f2e000 */
[----:B------:R-:W-:Y:S01]  /*0220*/  FADD R4, R8, R4 ;  /* 0x0000000408047221 */ /* 0x000fe20000000000 */
[----:B------:R-:W-:Y:S01]  /*0230*/  FSETP.GEU.AND P2, PT, R5, -R9, PT ;  /* 0x800000090500720b */ /* 0x000fe20003f4e000 */
[----:B------:R-:W-:Y:S01]  /*0240*/  FADD R5, R9, R5 ;  /* 0x0000000509057221 */ /* 0x000fe20000000000 */
[----:B------:R-:W-:Y:S01]  /*0250*/  FSETP.GEU.AND P4, PT, R7, -R11, PT ;  /* 0x8000000b0700720b */ /* 0x000fe20003f8e000 */
[----:B------:R-:W-:Y:S01]  /*0260*/  FADD R7, R11, R7 ;  /* 0x000000070b077221 */ /* 0x000fe20000000000 */
[----:B------:R-:W-:-:S02]  /*0270*/  FSEL R18, R4, RZ, P1 ;  /* 0x000000ff04127208 */ /* 0x000fc40000800000 */
[----:B------:R-:W-:Y:S02]  /*0280*/  FSEL R16, R5, RZ, P2 ;  /* 0x000000ff05107208 */ /* 0x000fe40001000000 */
[----:B------:R-:W-:Y:S01]  /*0290*/  FSEL R12, R6, RZ, P3 ;  /* 0x000000ff060c7208 */ /* 0x000fe20001800000 */
[----:B------:R-:W-:Y:S01]  /*02a0*/  STS [R15], R18 ;  /* 0x000000120f007388 */ /* 0x000fe20000000800 */
[----:B------:R-:W-:Y:S02]  /*02b0*/  FSEL R10, R7, RZ, P4 ;  /* 0x000000ff070a7208 */ /* 0x000fe40002000000 */
[----:B------:R-:W-:Y:S01]  /*02c0*/  LOP3.LUT R11, R13, 0x7f, RZ, 0xc0, !PT ;  /* 0x0000007f0d0b7812 */ /* 0x000fe200078ec0ff */
[----:B------:R-:W-:Y:S01]  /*02d0*/  STS [R15+0x8], R16 ;  /* 0x000008100f007388 */ /* 0x000fe20000000800 */
[----:B------:R-:W-:Y:S02]  /*02e0*/  FSETP.GTU.AND P4, PT, R10, RZ, PT ;  /* 0x000000ff0a00720b */ /* 0x000fe40003f8c000 */
[C---:B------:R-:W-:Y:S01]  /*02f0*/  LOP3.LUT R4, R11.reuse, 0x80, RZ, 0xfc, !PT ;  /* 0x000000800b047812 */ /* 0x040fe200078efcff */
[----:B------:R-:W-:Y:S01]  /*0300*/  STS [R15+0x10], R12 ;  /* 0x0000100c0f007388 */ /* 0x000fe20000000800 */
[----:B------:R-:W-:-:S02]  /*0310*/  LOP3.LUT R5, R11, 0x100, RZ, 0xfc, !PT ;  /* 0x000001000b057812 */ /* 0x000fc400078efcff */
[C---:B------:R-:W-:Y:S01]  /*0320*/  LOP3.LUT R6, R11.reuse, 0x180, RZ, 0xfc, !PT ;  /* 0x000001800b067812 */ /* 0x040fe200078efcff */
[----:B------:R1:W-:Y:S01]  /*0330*/  STS [R15+0x18], R10 ;  /* 0x0000180a0f007388 */ /* 0x0003e20000000800 */
[----:B------:R-:W-:Y:S02]  /*0340*/  LEA R14, R11, UR4, 0x3 ;  /* 0x000000040b0e7c11 */ /* 0x000fe4000f8e18ff */
[----:B------:R-:W-:Y:S01]  /*0350*/  LEA R7, R4, UR4, 0x3 ;  /* 0x0000000404077c11 */ /* 0x000fe2000f8e18ff */
[----:B------:R-:W-:Y:S01]  /*0360*/  BAR.SYNC.DEFER_BLOCKING 0x0 ;  /* 0x0000000000007b1d */ /* 0x000fe20000010000 */
[----:B------:R-:W-:Y:S02]  /*0370*/  LEA R8, R5, UR4, 0x3 ;  /* 0x0000000405087c11 */ /* 0x000fe4000f8e18ff */
[----:B------:R-:W-:Y:S02]  /*0380*/  LEA R9, R6, UR4, 0x3 ;  /* 0x0000000406097c11 */ /* 0x000fe4000f8e18ff */
[----:B------:R-:W-:-:S03]  /*0390*/  FSETP.GTU.AND P3, PT, R12, RZ, PT ;  /* 0x000000ff0c00720b */ /* 0x000fc60003f6c000 */
[----:B------:R-:W2:Y:S01]  /*03a0*/  LDC.64 R4, c[0x0][0x220] ;  /* 0x00008800ff047b82 */ /* 0x000ea20000000a00 */
[----:B------:R-:W-:Y:S01]  /*03b0*/  FSETP.GTU.AND P1, PT, R18, RZ, PT ;  /* 0x000000ff1200720b */ /* 0x000fe20003f2c000 */
[----:B------:R-:W-:Y:S01]  /*03c0*/  ULDC.64 UR4, c[0x0][0x228] ;  /* 0x00008a0000047ab9 */ /* 0x000fe20000000a00 */
[----:B------:R-:W-:Y:S02]  /*03d0*/  FSETP.GTU.AND P2, PT, R16, RZ, PT ;  /* 0x000000ff1000720b */ /* 0x000fe40003f4c000 */
[----:B-1----:R-:W-:Y:S02]  /*03e0*/  LOP3.LUT R10, R2, 0x7f, R13, 0xf8, !PT ;  /* 0x0000007f020a7812 */ /* 0x002fe400078ef80d */
[----:B------:R-:W-:Y:S02]  /*03f0*/  LOP3.LUT R12, R2, 0x80, R11, 0xfe, !PT ;  /* 0x00000080020c7812 */ /* 0x000fe400078efe0b */
[----:B------:R-:W-:Y:S02]  /*0400*/  SEL R13, RZ, 0x1, P4 ;  /* 0x00000001ff0d7807 */ /* 0x000fe40002000000 */
[----:B------:R-:W-:-:S02]  /*0410*/  SEL R16, RZ, 0x1, P3 ;  /* 0x00000001ff107807 */ /* 0x000fc40001800000 */
[----:B------:R-:W-:Y:S02]  /*0420*/  SEL R15, RZ, 0x1, P2 ;  /* 0x00000001ff0f7807 */ /* 0x000fe40001000000 */
[----:B------:R-:W-:Y:S02]  /*0430*/  SEL R18, RZ, 0x1, P1 ;  /* 0x00000001ff127807 */ /* 0x000fe40000800000 */
[----:B------:R-:W-:Y:S01]  /*0440*/  PRMT R16, R16, 0x3340, R13 ;  /* 0x0000334010107816 */ /* 0x000fe2000000000d */
[----:B------:R1:W3:Y:S01]  /*0450*/  LDS R6, [R14] ;  /* 0x000000000e067984 */ /* 0x0002e20000000800 */
[----:B------:R-:W-:Y:S01]  /*0460*/  PRMT R19, R18, 0x3340, R15 ;  /* 0x0000334012137816 */ /* 0x000fe2000000000f */
[----:B------:R-:W-:Y:S02]  /*0470*/  IMAD R13, R12, 0x10, R3 ;  /* 0x000000100c0d7824 */ /* 0x000fe400078e0203 */
[----:B------:R-:W4:Y:S01]  /*0480*/  LDS R7, [R7] ;  /* 0x0000000007077984 */ /* 0x000f220000000800 */
[----:B------:R-:W-:-:S03]  /*0490*/  PRMT R19, R19, 0x5410, R16 ;  /* 0x0000541013137816 */ /* 0x000fc60000000010 */
[----:B------:R-:W5:Y:S01]  /*04a0*/  LDS R8, [R8] ;  /* 0x0000000008087984 */ /* 0x000f620000000800 */
[----:B-1----:R-:W-:Y:S02]  /*04b0*/  LOP3.LUT R14, R2, 0x100, R11, 0xfe, !PT ;  /* 0x00000100020e7812 */ /* 0x002fe400078efe0b */
[----:B------:R-:W-:Y:S01]  /*04c0*/  LOP3.LUT R2, R2, 0x180, R11, 0xfe, !PT ;  /* 0x0000018002027812 */ /* 0x000fe200078efe0b */
[----:B------:R-:W1:Y:S01]  /*04d0*/  LDS R9, [R9] ;  /* 0x0000000009097984 */ /* 0x000e620000000800 */
[--C-:B------:R-:W-:Y:S02]  /*04e0*/  IMAD R11, R10, 0x10, R3.reuse ;  /* 0x000000100a0b7824 */ /* 0x100fe400078e0203 */
[--C-:B------:R-:W-:Y:S01]  /*04f0*/  IMAD R15, R14, 0x10, R3.reuse ;  /* 0x000000100e0f7824 */ /* 0x100fe200078e0203 */
[----:B------:R-:W-:Y:S01]  /*0500*/  IADD3 R14, P1, R0, UR4, RZ ;  /* 0x00000004000e7c10 */ /* 0x000fe2000ff3e0ff */
[----:B------:R-:W-:Y:S02]  /*0510*/  IMAD R17, R2, 0x10, R3 ;  /* 0x0000001002117824 */ /* 0x000fe400078e0203 */
[----:B--2---:R-:W-:-:S04]  /*0520*/  IMAD.WIDE R2, R11, 0x4, R4 ;  /* 0x000000040b027825 */ /* 0x004fc800078e0204 */
[----:B------:R-:W-:-:S04]  /*0530*/  IMAD.WIDE R10, R13, 0x4, R4 ;  /* 0x000000040d0a7825 */ /* 0x000fc800078e0204 */
[----:B------:R-:W-:Y:S01]  /*0540*/  IMAD.WIDE R12, R15, 0x4, R4 ;  /* 0x000000040f0c7825 */ /* 0x000fe200078e0204 */
[----:B------:R-:W-:-:S03]  /*0550*/  LEA.HI.X.SX32 R15, R0, UR5, 0x1, P1 ;  /* 0x00000005000f7c11 */ /* 0x000fc600088f0eff */
[----:B------:R-:W-:Y:S01]  /*0560*/  IMAD.WIDE R4, R17, 0x4, R4 ;  /* 0x0000000411047825 */ /* 0x000fe200078e0204 */
[----:B---3--:R2:W-:Y:S04]  /*0570*/  @!P0 STG.E desc[UR6][R2.64], R6 ;  /* 0x0000000602008986 */ /* 0x0085e8000c101906 */
[----:B----4-:R2:W-:Y:S04]  /*0580*/  @!P0 STG.E desc[UR6][R10.64], R7 ;  /* 0x000000070a008986 */ /* 0x0105e8000c101906 */
[----:B-----5:R2:W-:Y:S04]  /*0590*/  @!P0 STG.E desc[UR6][R12.64], R8 ;  /* 0x000000080c008986 */ /* 0x0205e8000c101906 */
[----:B-1----:R2:W-:Y:S01]  /*05a0*/  @!P0 STG.E desc[UR6][R4.64], R9 ;  /* 0x0000000904008986 */ /* 0x0025e2000c101906 */
[----:B------:R-:W-:Y:S05]  /*05b0*/  @P0 EXIT ;  /* 0x000000000000094d */ /* 0x000fea0003800000 */
[----:B------:R-:W-:Y:S01]  /*05c0*/  STG.E desc[UR6][R14.64], R19 ;  /* 0x000000130e007986 */ /* 0x000fe2000c101906 */
[----:B------:R-:W-:Y:S05]  /*05d0*/  EXIT ;  /* 0x000000000000794d */ /* 0x000fea0003800000 */
.L_x_0:
[----:B------:R-:W-:-:S00]  /*05e0*/  BRA `(.L_x_0) ;  /* 0xfffffffc00fc7947 */ /* 0x000fc0000383ffff */
[----:B------:R-:W-:-:S00]  /*05f0*/  NOP ;  /* 0x0000000000007918 */ /* 0x000fc00000000000 */
        /* <DEDUP_REMOVED lines=8> */
.L_x_1:


//--------------------- .nv.shared.triton_poi_fused_convolution_relu_threshold_backward_21 --------------------------
	.section	.nv.shared.triton_poi_fused_convolution_relu_threshold_backward_21,"aw",@nobits
	.sectionflags	@""
	.align	16
	.zero		1024


//--------------------- .nv.constant0.triton_poi_fused_convolution_relu_threshold_backward_21 --------------------------
	.section	.nv.constant0.triton_poi_fused_convolution_relu_threshold_backward_21,"a",@progbits
	.sectionflags	@""
	.align	4
.nv.constant0.triton_poi_fused_convolution_relu_threshold_backward_21:
	.zero		568
